//
// Generated by NVIDIA NVVM Compiler
//
// Compiler Build ID: CL-36424714
// Cuda compilation tools, release 13.0, V13.0.88
// Based on NVVM 20.0.0
//

.version 9.0
.target sm_100
.address_size 64

	// .globl	_Z8additionPfS_S_i

.visible .entry _Z8additionPfS_S_i(
	.param .u64 .ptr .align 1 _Z8additionPfS_S_i_param_0,
	.param .u64 .ptr .align 1 _Z8additionPfS_S_i_param_1,
	.param .u64 .ptr .align 1 _Z8additionPfS_S_i_param_2,
	.param .u32 _Z8additionPfS_S_i_param_3
)
{
	.reg .pred 	%p<2>;
	.reg .b32 	%r<6>;
	.reg .b32 	%f<4>;
	.reg .b64 	%rd<11>;

	ld.param.u64 	%rd1, [_Z8additionPfS_S_i_param_0];
	ld.param.u64 	%rd2, [_Z8additionPfS_S_i_param_1];
	ld.param.u64 	%rd3, [_Z8additionPfS_S_i_param_2];
	ld.param.u32 	%r2, [_Z8additionPfS_S_i_param_3];
	mov.u32 	%r3, %ctaid.x;
	mov.u32 	%r4, %ntid.x;
	mov.u32 	%r5, %tid.x;
	mad.lo.s32 	%r1, %r3, %r4, %r5;
	setp.ge.s32 	%p1, %r1, %r2;
	@%p1 bra 	$L__BB0_2;
	cvta.to.global.u64 	%rd4, %rd1;
	cvta.to.global.u64 	%rd5, %rd2;
	cvta.to.global.u64 	%rd6, %rd3;
	mul.wide.s32 	%rd7, %r1, 4;
	add.s64 	%rd8, %rd4, %rd7;
	ld.global.f32 	%f1, [%rd8];
	add.s64 	%rd9, %rd5, %rd7;
	ld.global.f32 	%f2, [%rd9];
	add.f32 	%f3, %f1, %f2;
	add.s64 	%rd10, %rd6, %rd7;
	st.global.f32 	[%rd10], %f3;
$L__BB0_2:
	ret;

}


// ===== COMPILED SASS (sm_100) =====

	.target	sm_100

	.elftype	@"ET_EXEC"


//--------------------- .note.nv.tkinfo           --------------------------
	.section	.note.nv.tkinfo,"",@"SHT_NOTE"
	.sectionflags	@"SHF_NOTE_NV_TKINFO"
	.tkinfo
        /*0018*/ 	.word	0x00000002
        /*0030*/ 	.string	""
        /*0030*/ 	.string	"ptxas"
        /*0030*/ 	.string	"Cuda compilation tools, release 13.0, V13.0.88"
        /*0030*/ 	.string	"Build cuda_13.0.r13.0/compiler.36424714_0"
        /*0030*/ 	.string	"-arch sm_100 -m 64 "



//--------------------- .note.nv.cuinfo           --------------------------
	.section	.note.nv.cuinfo,"",@"SHT_NOTE"
	.sectionflags	@"SHF_NOTE_NV_CUINFO"
        /*0018*/ 	.short	0x0002
        /*001a*/ 	.short	0x0064
        /*001c*/ 	.short	0x0082
	.zero		2


//--------------------- .nv.info                  --------------------------
	.section	.nv.info,"",@"SHT_CUDA_INFO"
	.align	4


	//----- nvinfo : EIATTR_REGCOUNT
	.align		4
        /*0000*/ 	.byte	0x04, 0x2f
        /*0002*/ 	.short	(.L_1 - .L_0)
	.align		4
.L_0:
        /*0004*/ 	.word	index@(_Z8additionPfS_S_i)
        /*0008*/ 	.word	0x0000000c


	//----- nvinfo : EIATTR_FRAME_SIZE
	.align		4
.L_1:
        /*000c*/ 	.byte	0x04, 0x11
        /*000e*/ 	.short	(.L_3 - .L_2)
	.align		4
.L_2:
        /*0010*/ 	.word	index@(_Z8additionPfS_S_i)
        /*0014*/ 	.word	0x00000000


	//----- nvinfo : EIATTR_MIN_STACK_SIZE
	.align		4
.L_3:
        /*0018*/ 	.byte	0x04, 0x12
        /*001a*/ 	.short	(.L_5 - .L_4)
	.align		4
.L_4:
        /*001c*/ 	.word	index@(_Z8additionPfS_S_i)
        /*0020*/ 	.word	0x00000000
.L_5:


//--------------------- .nv.compat                --------------------------
	.section	.nv.compat,"",@"SHT_CUDA_COMPAT_INFO"
	.align	4
        /*0000*/ 	.byte	0x02, 0x09, 0x00, 0x00, 0x02, 0x02, 0x01, 0x00, 0x02, 0x05, 0x05, 0x00, 0x03, 0x07, 0x01, 0x01
        /*0010*/ 	.byte	0x02, 0x03, 0x00, 0x00, 0x02, 0x06, 0x01, 0x00, 0x04, 0x0b, 0x08, 0x00, 0x09, 0x00, 0x00, 0x00
        /*0020*/ 	.byte	0x00, 0x00, 0x00, 0x00


//--------------------- .nv.info._Z8additionPfS_S_i --------------------------
	.section	.nv.info._Z8additionPfS_S_i,"",@"SHT_CUDA_INFO"
	.sectionflags	@""
	.align	4


	//----- nvinfo : EIATTR_CUDA_API_VERSION
	.align		4
        /*0000*/ 	.byte	0x04, 0x37
        /*0002*/ 	.short	(.L_7 - .L_6)
.L_6:
        /*0004*/ 	.word	0x00000082


	//----- nvinfo : EIATTR_KPARAM_INFO
	.align		4
.L_7:
        /*0008*/ 	.byte	0x04, 0x17
        /*000a*/ 	.short	(.L_9 - .L_8)
.L_8:
        /*000c*/ 	.word	0x00000000
        /*0010*/ 	.short	0x0003
        /*0012*/ 	.short	0x0018
        /*0014*/ 	.byte	0x00, 0xf0, 0x11, 0x00


	//----- nvinfo : EIATTR_KPARAM_INFO
	.align		4
.L_9:
        /*0018*/ 	.byte	0x04, 0x17
        /*001a*/ 	.short	(.L_11 - .L_10)
.L_10:
        /*001c*/ 	.word	0x00000000
        /*0020*/ 	.short	0x0002
        /*0022*/ 	.short	0x0010
        /*0024*/ 	.byte	0x00, 0xf5, 0x21, 0x00


	//----- nvinfo : EIATTR_KPARAM_INFO
	.align		4
.L_11:
        /*0028*/ 	.byte	0x04, 0x17
        /*002a*/ 	.short	(.L_13 - .L_12)
.L_12:
        /*002c*/ 	.word	0x00000000
        /*0030*/ 	.short	0x0001
        /*0032*/ 	.short	0x0008
        /*0034*/ 	.byte	0x00, 0xf5, 0x21, 0x00


	//----- nvinfo : EIATTR_KPARAM_INFO
	.align		4
.L_13:
        /*0038*/ 	.byte	0x04, 0x17
        /*003a*/ 	.short	(.L_15 - .L_14)
.L_14:
        /*003c*/ 	.word	0x00000000
        /*0040*/ 	.short	0x0000
        /*0042*/ 	.short	0x0000
        /*0044*/ 	.byte	0x00, 0xf5, 0x21, 0x00


	//----- nvinfo : EIATTR_SPARSE_MMA_MASK
	.align		4
.L_15:
        /*0048*/ 	.byte	0x03, 0x50
        /*004a*/ 	.short	0x0000


	//----- nvinfo : EIATTR_MAXREG_COUNT
	.align		4
        /*004c*/ 	.byte	0x03, 0x1b
        /*004e*/ 	.short	0x00ff


	//----- nvinfo : EIATTR_MERCURY_ISA_VERSION
	.align		4
        /*0050*/ 	.byte	0x03, 0x5f
        /*0052*/ 	.short	0x0101


	//----- nvinfo : EIATTR_VRC_CTA_INIT_COUNT
	.align		4
        /*0054*/ 	.byte	0x02, 0x4a
	.zero		1
	.zero		1


	//----- nvinfo : EIATTR_EXIT_INSTR_OFFSETS
	.align		4
        /*0058*/ 	.byte	0x04, 0x1c
        /*005a*/ 	.short	(.L_17 - .L_16)


	//   ....[0]....
.L_16:
        /*005c*/ 	.word	0x00000070


	//   ....[1]....
        /*0060*/ 	.word	0x00000130


	//----- nvinfo : EIATTR_CBANK_PARAM_SIZE
	.align		4
.L_17:
        /*0064*/ 	.byte	0x03, 0x19
        /*0066*/ 	.short	0x001c


	//----- nvinfo : EIATTR_PARAM_CBANK
	.align		4
        /*0068*/ 	.byte	0x04, 0x0a
        /*006a*/ 	.short	(.L_19 - .L_18)
	.align		4
.L_18:
        /*006c*/ 	.word	index@(.nv.constant0._Z8additionPfS_S_i)
        /*0070*/ 	.short	0x0380
        /*0072*/ 	.short	0x001c


	//----- nvinfo : EIATTR_SW_WAR
	.align		4
.L_19:
        /*0074*/ 	.byte	0x04, 0x36
        /*0076*/ 	.short	(.L_21 - .L_20)
.L_20:
        /*0078*/ 	.word	0x00000008
.L_21:


//--------------------- .nv.callgraph             --------------------------
	.section	.nv.callgraph,"",@"SHT_CUDA_CALLGRAPH"
	.align	4
	.sectionentsize	8
	.align		4
        /*0000*/ 	.word	0x00000000
	.align		4
        /*0004*/ 	.word	0xffffffff
	.align		4
        /*0008*/ 	.word	0x00000000
	.align		4
        /*000c*/ 	.word	0xfffffffe
	.align		4
        /*0010*/ 	.word	0x00000000
	.align		4
        /*0014*/ 	.word	0xfffffffd
	.align		4
        /*0018*/ 	.word	0x00000000
	.align		4
        /*001c*/ 	.word	0xfffffffc


//--------------------- .text._Z8additionPfS_S_i  --------------------------
	.section	.text._Z8additionPfS_S_i,"ax",@progbits
	.align	128
        .global         _Z8additionPfS_S_i
        .type           _Z8additionPfS_S_i,@function
        .size           _Z8additionPfS_S_i,(.L_x_1 - _Z8additionPfS_S_i)
        .other          _Z8additionPfS_S_i,@"STO_CUDA_ENTRY STV_DEFAULT"
_Z8additionPfS_S_i:
.text._Z8additionPfS_S_i:
[----:B------:R-:W-:Y:S01]  /*0000*/  LDC R1, c[0x0][0x37c] ;  /* 0x0000df00ff017b82 */ /* 0x000fe20000000800 */
[----:B------:R-:W0:Y:S07]  /*0010*/  S2R R0, SR_TID.X ;  /* 0x0000000000007919 */ /* 0x000e2e0000002100 */
[----:B------:R-:W0:Y:S01]  /*0020*/  S2UR UR4, SR_CTAID.X ;  /* 0x00000000000479c3 */ /* 0x000e220000002500 */
[----:B------:R-:W1:Y:S07]  /*0030*/  LDCU UR5, c[0x0][0x398] ;  /* 0x00007300ff0577ac */ /* 0x000e6e0008000800 */
[----:B------:R-:W0:Y:S02]  /*0040*/  LDC R9, c[0x0][0x360] ;  /* 0x0000d800ff097b82 */ /* 0x000e240000000800 */
[----:B0-----:R-:W-:-:S05]  /*0050*/  IMAD R9, R9, UR4, R0 ;  /* 0x0000000409097c24 */ /* 0x001fca000f8e0200 */
[----:B-1----:R-:W-:-:S13]  /*0060*/  ISETP.GE.AND P0, PT, R9, UR5, PT ;  /* 0x0000000509007c0c */ /* 0x002fda000bf06270 */
[----:B------:R-:W-:Y:S05]  /*0070*/  @P0 EXIT ;  /* 0x000000000000094d */ /* 0x000fea0003800000 */
[----:B------:R-:W0:Y:S01]  /*0080*/  LDC.64 R2, c[0x0][0x380] ;  /* 0x0000e000ff027b82 */ /* 0x000e220000000a00 */
[----:B------:R-:W1:Y:S07]  /*0090*/  LDCU.64 UR4, c[0x0][0x358] ;  /* 0x00006b00ff0477ac */ /* 0x000e6e0008000a00 */
[----:B------:R-:W2:Y:S08]  /*00a0*/  LDC.64 R4, c[0x0][0x388] ;  /* 0x0000e200ff047b82 */ /* 0x000eb00000000a00 */
[----:B------:R-:W3:Y:S01]  /*00b0*/  LDC.64 R6, c[0x0][0x390] ;  /* 0x0000e400ff067b82 */ /* 0x000ee20000000a00 */
[----:B0-----:R-:W-:-:S06]  /*00c0*/  IMAD.WIDE R2, R9, 0x4, R2 ;  /* 0x0000000409027825 */ /* 0x001fcc00078e0202 */
[----:B-1----:R-:W4:Y:S01]  /*00d0*/  LDG.E R2, desc[UR4][R2.64] ;  /* 0x0000000402027981 */ /* 0x002f22000c1e1900 */
[----:B--2---:R-:W-:-:S06]  /*00e0*/  IMAD.WIDE R4, R9, 0x4, R4 ;  /* 0x0000000409047825 */ /* 0x004fcc00078e0204 */
[----:B------:R-:W4:Y:S01]  /*00f0*/  LDG.E R5, desc[UR4][R4.64] ;  /* 0x0000000404057981 */ /* 0x000f22000c1e1900 */
[----:B---3--:R-:W-:-:S04]  /*0100*/  IMAD.WIDE R6, R9, 0x4, R6 ;  /* 0x0000000409067825 */ /* 0x008fc800078e0206 */
[----:B----4-:R-:W-:-:S05]  /*0110*/  FADD R9, R2, R5 ;  /* 0x0000000502097221 */ /* 0x010fca0000000000 */
[----:B------:R-:W-:Y:S01]  /*0120*/  STG.E desc[UR4][R6.64], R9 ;  /* 0x0000000906007986 */ /* 0x000fe2000c101904 */
[----:B------:R-:W-:Y:S05]  /*0130*/  EXIT ;  /* 0x000000000000794d */ /* 0x000fea0003800000 */
.L_x_0:
[----:B------:R-:W-:-:S00]  /*0140*/  BRA `(.L_x_0) ;  /* 0xfffffffc00fc7947 */ /* 0x000fc0000383ffff */
[----:B------:R-:W-:-:S00]  /*0150*/  NOP ;  /* 0x0000000000007918 */ /* 0x000fc00000000000 */
        /* <DEDUP_REMOVED lines=10> */
.L_x_1:


//--------------------- .nv.shared.reserved.0     --------------------------
	.section	.nv.shared.reserved.0,"aw",@nobits
	.weak		__nv_reservedSMEM_offset_0_alias
	.size		__nv_reservedSMEM_offset_0_alias, 0, 64
	.other		__nv_reservedSMEM_offset_0_alias,@"STO_CUDA_RESERVED_SHARED STV_DEFAULT"
__nv_reservedSMEM_offset_0_alias:
	.zero		0
	.zero		64


//--------------------- .nv.constant0._Z8additionPfS_S_i --------------------------
	.section	.nv.constant0._Z8additionPfS_S_i,"a",@progbits
	.sectionflags	@""
	.align	4
.nv.constant0._Z8additionPfS_S_i:
	.zero		924


//--------------------- SYMBOLS --------------------------

	.type		.nv.reservedSmem.offset0,@object
	.size		.nv.reservedSmem.offset0,0x4
